//
// Generated by NVIDIA NVVM Compiler
//
// Compiler Build ID: CL-36424714
// Cuda compilation tools, release 13.0, V13.0.88
// Based on NVVM 20.0.0
//

.version 9.0
.target sm_100
.address_size 64

	// .globl	_Z13matmul_kernelPKfS0_Pfiii

.visible .entry _Z13matmul_kernelPKfS0_Pfiii(
	.param .u64 .ptr .align 1 _Z13matmul_kernelPKfS0_Pfiii_param_0,
	.param .u64 .ptr .align 1 _Z13matmul_kernelPKfS0_Pfiii_param_1,
	.param .u64 .ptr .align 1 _Z13matmul_kernelPKfS0_Pfiii_param_2,
	.param .u32 _Z13matmul_kernelPKfS0_Pfiii_param_3,
	.param .u32 _Z13matmul_kernelPKfS0_Pfiii_param_4,
	.param .u32 _Z13matmul_kernelPKfS0_Pfiii_param_5
)
{
	.reg .pred 	%p<13>;
	.reg .b32 	%r<48>;
	.reg .b32 	%f<112>;
	.reg .b64 	%rd<43>;

	ld.param.u64 	%rd11, [_Z13matmul_kernelPKfS0_Pfiii_param_0];
	ld.param.u64 	%rd12, [_Z13matmul_kernelPKfS0_Pfiii_param_1];
	ld.param.u64 	%rd10, [_Z13matmul_kernelPKfS0_Pfiii_param_2];
	ld.param.u32 	%r27, [_Z13matmul_kernelPKfS0_Pfiii_param_3];
	ld.param.u32 	%r25, [_Z13matmul_kernelPKfS0_Pfiii_param_4];
	ld.param.u32 	%r26, [_Z13matmul_kernelPKfS0_Pfiii_param_5];
	cvta.to.global.u64 	%rd1, %rd12;
	cvta.to.global.u64 	%rd2, %rd11;
	mov.u32 	%r28, %ctaid.y;
	mov.u32 	%r29, %ntid.y;
	mov.u32 	%r30, %tid.y;
	mad.lo.s32 	%r1, %r28, %r29, %r30;
	mov.u32 	%r31, %ctaid.x;
	mov.u32 	%r32, %ntid.x;
	mov.u32 	%r33, %tid.x;
	mad.lo.s32 	%r2, %r31, %r32, %r33;
	setp.ge.s32 	%p1, %r1, %r27;
	setp.ge.s32 	%p2, %r2, %r26;
	or.pred  	%p3, %p1, %p2;
	@%p3 bra 	$L__BB0_15;
	setp.lt.s32 	%p4, %r25, 1;
	mov.f32 	%f111, 0f00000000;
	@%p4 bra 	$L__BB0_14;
	mul.lo.s32 	%r3, %r25, %r1;
	mul.lo.s32 	%r4, %r25, %r2;
	and.b32  	%r5, %r25, 15;
	setp.lt.u32 	%p5, %r25, 16;
	mov.f32 	%f111, 0f00000000;
	mov.b32 	%r44, 0;
	@%p5 bra 	$L__BB0_5;
	and.b32  	%r44, %r25, 2147483632;
	neg.s32 	%r42, %r44;
	mul.wide.u32 	%rd13, %r3, 4;
	add.s64 	%rd14, %rd13, %rd2;
	add.s64 	%rd41, %rd14, 32;
	add.s64 	%rd4, %rd1, 32;
	mov.f32 	%f111, 0f00000000;
	mov.u32 	%r41, %r4;
$L__BB0_4:
	.pragma "nounroll";
	mul.wide.s32 	%rd15, %r41, 4;
	add.s64 	%rd16, %rd4, %rd15;
	ld.global.f32 	%f18, [%rd41+-32];
	ld.global.f32 	%f19, [%rd16+-32];
	fma.rn.f32 	%f20, %f18, %f19, %f111;
	ld.global.f32 	%f21, [%rd41+-28];
	ld.global.f32 	%f22, [%rd16+-28];
	fma.rn.f32 	%f23, %f21, %f22, %f20;
	ld.global.f32 	%f24, [%rd41+-24];
	ld.global.f32 	%f25, [%rd16+-24];
	fma.rn.f32 	%f26, %f24, %f25, %f23;
	ld.global.f32 	%f27, [%rd41+-20];
	ld.global.f32 	%f28, [%rd16+-20];
	fma.rn.f32 	%f29, %f27, %f28, %f26;
	ld.global.f32 	%f30, [%rd41+-16];
	ld.global.f32 	%f31, [%rd16+-16];
	fma.rn.f32 	%f32, %f30, %f31, %f29;
	ld.global.f32 	%f33, [%rd41+-12];
	ld.global.f32 	%f34, [%rd16+-12];
	fma.rn.f32 	%f35, %f33, %f34, %f32;
	ld.global.f32 	%f36, [%rd41+-8];
	ld.global.f32 	%f37, [%rd16+-8];
	fma.rn.f32 	%f38, %f36, %f37, %f35;
	ld.global.f32 	%f39, [%rd41+-4];
	ld.global.f32 	%f40, [%rd16+-4];
	fma.rn.f32 	%f41, %f39, %f40, %f38;
	ld.global.f32 	%f42, [%rd41];
	ld.global.f32 	%f43, [%rd16];
	fma.rn.f32 	%f44, %f42, %f43, %f41;
	ld.global.f32 	%f45, [%rd41+4];
	ld.global.f32 	%f46, [%rd16+4];
	fma.rn.f32 	%f47, %f45, %f46, %f44;
	ld.global.f32 	%f48, [%rd41+8];
	ld.global.f32 	%f49, [%rd16+8];
	fma.rn.f32 	%f50, %f48, %f49, %f47;
	ld.global.f32 	%f51, [%rd41+12];
	ld.global.f32 	%f52, [%rd16+12];
	fma.rn.f32 	%f53, %f51, %f52, %f50;
	ld.global.f32 	%f54, [%rd41+16];
	ld.global.f32 	%f55, [%rd16+16];
	fma.rn.f32 	%f56, %f54, %f55, %f53;
	ld.global.f32 	%f57, [%rd41+20];
	ld.global.f32 	%f58, [%rd16+20];
	fma.rn.f32 	%f59, %f57, %f58, %f56;
	ld.global.f32 	%f60, [%rd41+24];
	ld.global.f32 	%f61, [%rd16+24];
	fma.rn.f32 	%f62, %f60, %f61, %f59;
	ld.global.f32 	%f63, [%rd41+28];
	ld.global.f32 	%f64, [%rd16+28];
	fma.rn.f32 	%f111, %f63, %f64, %f62;
	add.s32 	%r42, %r42, 16;
	add.s64 	%rd41, %rd41, 64;
	add.s32 	%r41, %r41, 16;
	setp.ne.s32 	%p6, %r42, 0;
	@%p6 bra 	$L__BB0_4;
$L__BB0_5:
	setp.eq.s32 	%p7, %r5, 0;
	@%p7 bra 	$L__BB0_14;
	and.b32  	%r13, %r25, 7;
	setp.lt.u32 	%p8, %r5, 8;
	@%p8 bra 	$L__BB0_8;
	add.s32 	%r35, %r44, %r3;
	mul.wide.u32 	%rd17, %r35, 4;
	add.s64 	%rd18, %rd2, %rd17;
	ld.global.f32 	%f66, [%rd18];
	add.s32 	%r36, %r44, %r4;
	mul.wide.s32 	%rd19, %r36, 4;
	add.s64 	%rd20, %rd1, %rd19;
	ld.global.f32 	%f67, [%rd20];
	fma.rn.f32 	%f68, %f66, %f67, %f111;
	cvt.u64.u32 	%rd21, %r3;
	cvt.u64.u32 	%rd22, %r44;
	add.s64 	%rd23, %rd22, %rd21;
	shl.b64 	%rd24, %rd23, 2;
	add.s64 	%rd25, %rd2, %rd24;
	ld.global.f32 	%f69, [%rd25+4];
	ld.global.f32 	%f70, [%rd20+4];
	fma.rn.f32 	%f71, %f69, %f70, %f68;
	ld.global.f32 	%f72, [%rd25+8];
	ld.global.f32 	%f73, [%rd20+8];
	fma.rn.f32 	%f74, %f72, %f73, %f71;
	ld.global.f32 	%f75, [%rd25+12];
	ld.global.f32 	%f76, [%rd20+12];
	fma.rn.f32 	%f77, %f75, %f76, %f74;
	ld.global.f32 	%f78, [%rd25+16];
	ld.global.f32 	%f79, [%rd20+16];
	fma.rn.f32 	%f80, %f78, %f79, %f77;
	ld.global.f32 	%f81, [%rd25+20];
	ld.global.f32 	%f82, [%rd20+20];
	fma.rn.f32 	%f83, %f81, %f82, %f80;
	ld.global.f32 	%f84, [%rd25+24];
	ld.global.f32 	%f85, [%rd20+24];
	fma.rn.f32 	%f86, %f84, %f85, %f83;
	ld.global.f32 	%f87, [%rd25+28];
	ld.global.f32 	%f88, [%rd20+28];
	fma.rn.f32 	%f111, %f87, %f88, %f86;
	add.s32 	%r44, %r44, 8;
$L__BB0_8:
	setp.eq.s32 	%p9, %r13, 0;
	@%p9 bra 	$L__BB0_14;
	and.b32  	%r16, %r25, 3;
	setp.lt.u32 	%p10, %r13, 4;
	@%p10 bra 	$L__BB0_11;
	add.s32 	%r37, %r44, %r3;
	mul.wide.u32 	%rd26, %r37, 4;
	add.s64 	%rd27, %rd2, %rd26;
	ld.global.f32 	%f90, [%rd27];
	add.s32 	%r38, %r44, %r4;
	mul.wide.s32 	%rd28, %r38, 4;
	add.s64 	%rd29, %rd1, %rd28;
	ld.global.f32 	%f91, [%rd29];
	fma.rn.f32 	%f92, %f90, %f91, %f111;
	cvt.u64.u32 	%rd30, %r3;
	cvt.u64.u32 	%rd31, %r44;
	add.s64 	%rd32, %rd31, %rd30;
	shl.b64 	%rd33, %rd32, 2;
	add.s64 	%rd34, %rd2, %rd33;
	ld.global.f32 	%f93, [%rd34+4];
	ld.global.f32 	%f94, [%rd29+4];
	fma.rn.f32 	%f95, %f93, %f94, %f92;
	ld.global.f32 	%f96, [%rd34+8];
	ld.global.f32 	%f97, [%rd29+8];
	fma.rn.f32 	%f98, %f96, %f97, %f95;
	ld.global.f32 	%f99, [%rd34+12];
	ld.global.f32 	%f100, [%rd29+12];
	fma.rn.f32 	%f111, %f99, %f100, %f98;
	add.s32 	%r44, %r44, 4;
$L__BB0_11:
	setp.eq.s32 	%p11, %r16, 0;
	@%p11 bra 	$L__BB0_14;
	add.s32 	%r47, %r44, %r4;
	add.s32 	%r39, %r44, %r3;
	mul.wide.u32 	%rd35, %r39, 4;
	add.s64 	%rd42, %rd2, %rd35;
	neg.s32 	%r46, %r16;
$L__BB0_13:
	.pragma "nounroll";
	mul.wide.s32 	%rd36, %r47, 4;
	add.s64 	%rd37, %rd1, %rd36;
	ld.global.f32 	%f101, [%rd42];
	ld.global.f32 	%f102, [%rd37];
	fma.rn.f32 	%f111, %f101, %f102, %f111;
	add.s32 	%r47, %r47, 1;
	add.s64 	%rd42, %rd42, 4;
	add.s32 	%r46, %r46, 1;
	setp.ne.s32 	%p12, %r46, 0;
	@%p12 bra 	$L__BB0_13;
$L__BB0_14:
	mad.lo.s32 	%r40, %r26, %r1, %r2;
	cvta.to.global.u64 	%rd38, %rd10;
	mul.wide.s32 	%rd39, %r40, 4;
	add.s64 	%rd40, %rd38, %rd39;
	st.global.f32 	[%rd40], %f111;
$L__BB0_15:
	ret;

}
	// .globl	_Z23swin_transformer_kernelPKfPfiiiii
.visible .entry _Z23swin_transformer_kernelPKfPfiiiii(
	.param .u64 .ptr .align 1 _Z23swin_transformer_kernelPKfPfiiiii_param_0,
	.param .u64 .ptr .align 1 _Z23swin_transformer_kernelPKfPfiiiii_param_1,
	.param .u32 _Z23swin_transformer_kernelPKfPfiiiii_param_2,
	.param .u32 _Z23swin_transformer_kernelPKfPfiiiii_param_3,
	.param .u32 _Z23swin_transformer_kernelPKfPfiiiii_param_4,
	.param .u32 _Z23swin_transformer_kernelPKfPfiiiii_param_5,
	.param .u32 _Z23swin_transformer_kernelPKfPfiiiii_param_6
)
{
	.reg .pred 	%p<13>;
	.reg .b32 	%r<56>;
	.reg .b32 	%f<83>;
	.reg .b64 	%rd<16>;

	ld.param.u64 	%rd4, [_Z23swin_transformer_kernelPKfPfiiiii_param_0];
	ld.param.u64 	%rd3, [_Z23swin_transformer_kernelPKfPfiiiii_param_1];
	ld.param.u32 	%r27, [_Z23swin_transformer_kernelPKfPfiiiii_param_3];
	ld.param.u32 	%r24, [_Z23swin_transformer_kernelPKfPfiiiii_param_4];
	ld.param.u32 	%r25, [_Z23swin_transformer_kernelPKfPfiiiii_param_5];
	ld.param.u32 	%r26, [_Z23swin_transformer_kernelPKfPfiiiii_param_6];
	cvta.to.global.u64 	%rd1, %rd4;
	mov.u32 	%r28, %ctaid.y;
	mov.u32 	%r29, %ntid.y;
	mov.u32 	%r30, %tid.y;
	mad.lo.s32 	%r1, %r28, %r29, %r30;
	mov.u32 	%r31, %ctaid.x;
	mov.u32 	%r32, %ntid.x;
	mov.u32 	%r33, %tid.x;
	mad.lo.s32 	%r2, %r31, %r32, %r33;
	setp.ge.s32 	%p1, %r1, %r27;
	setp.ge.s32 	%p2, %r2, %r24;
	or.pred  	%p3, %p1, %p2;
	@%p3 bra 	$L__BB1_15;
	setp.lt.s32 	%p4, %r25, 1;
	mov.f32 	%f82, 0f00000000;
	@%p4 bra 	$L__BB1_14;
	div.s32 	%r35, %r24, %r26;
	div.s32 	%r36, %r1, %r26;
	div.s32 	%r37, %r2, %r26;
	mad.lo.s32 	%r38, %r35, %r36, %r37;
	mul.lo.s32 	%r39, %r36, %r26;
	sub.s32 	%r40, %r1, %r39;
	mad.lo.s32 	%r41, %r38, %r26, %r40;
	mul.lo.s32 	%r42, %r37, %r26;
	sub.s32 	%r43, %r2, %r42;
	mad.lo.s32 	%r44, %r41, %r26, %r43;
	mul.lo.s32 	%r3, %r44, %r25;
	and.b32  	%r4, %r25, 15;
	setp.lt.u32 	%p5, %r25, 16;
	mov.f32 	%f82, 0f00000000;
	mov.b32 	%r52, 0;
	@%p5 bra 	$L__BB1_5;
	and.b32  	%r52, %r25, 2147483632;
	neg.s32 	%r50, %r52;
	add.s64 	%rd2, %rd1, 32;
	mov.f32 	%f82, 0f00000000;
	mov.u32 	%r49, %r3;
$L__BB1_4:
	.pragma "nounroll";
	mul.wide.s32 	%rd5, %r49, 4;
	add.s64 	%rd6, %rd2, %rd5;
	ld.global.f32 	%f18, [%rd6+-32];
	fma.rn.f32 	%f19, %f18, %f18, %f82;
	ld.global.f32 	%f20, [%rd6+-28];
	fma.rn.f32 	%f21, %f20, %f20, %f19;
	ld.global.f32 	%f22, [%rd6+-24];
	fma.rn.f32 	%f23, %f22, %f22, %f21;
	ld.global.f32 	%f24, [%rd6+-20];
	fma.rn.f32 	%f25, %f24, %f24, %f23;
	ld.global.f32 	%f26, [%rd6+-16];
	fma.rn.f32 	%f27, %f26, %f26, %f25;
	ld.global.f32 	%f28, [%rd6+-12];
	fma.rn.f32 	%f29, %f28, %f28, %f27;
	ld.global.f32 	%f30, [%rd6+-8];
	fma.rn.f32 	%f31, %f30, %f30, %f29;
	ld.global.f32 	%f32, [%rd6+-4];
	fma.rn.f32 	%f33, %f32, %f32, %f31;
	ld.global.f32 	%f34, [%rd6];
	fma.rn.f32 	%f35, %f34, %f34, %f33;
	ld.global.f32 	%f36, [%rd6+4];
	fma.rn.f32 	%f37, %f36, %f36, %f35;
	ld.global.f32 	%f38, [%rd6+8];
	fma.rn.f32 	%f39, %f38, %f38, %f37;
	ld.global.f32 	%f40, [%rd6+12];
	fma.rn.f32 	%f41, %f40, %f40, %f39;
	ld.global.f32 	%f42, [%rd6+16];
	fma.rn.f32 	%f43, %f42, %f42, %f41;
	ld.global.f32 	%f44, [%rd6+20];
	fma.rn.f32 	%f45, %f44, %f44, %f43;
	ld.global.f32 	%f46, [%rd6+24];
	fma.rn.f32 	%f47, %f46, %f46, %f45;
	ld.global.f32 	%f48, [%rd6+28];
	fma.rn.f32 	%f82, %f48, %f48, %f47;
	add.s32 	%r50, %r50, 16;
	add.s32 	%r49, %r49, 16;
	setp.ne.s32 	%p6, %r50, 0;
	@%p6 bra 	$L__BB1_4;
$L__BB1_5:
	setp.eq.s32 	%p7, %r4, 0;
	@%p7 bra 	$L__BB1_14;
	and.b32  	%r12, %r25, 7;
	setp.lt.u32 	%p8, %r4, 8;
	@%p8 bra 	$L__BB1_8;
	add.s32 	%r45, %r52, %r3;
	mul.wide.s32 	%rd7, %r45, 4;
	add.s64 	%rd8, %rd1, %rd7;
	ld.global.f32 	%f50, [%rd8];
	fma.rn.f32 	%f51, %f50, %f50, %f82;
	ld.global.f32 	%f52, [%rd8+4];
	fma.rn.f32 	%f53, %f52, %f52, %f51;
	ld.global.f32 	%f54, [%rd8+8];
	fma.rn.f32 	%f55, %f54, %f54, %f53;
	ld.global.f32 	%f56, [%rd8+12];
	fma.rn.f32 	%f57, %f56, %f56, %f55;
	ld.global.f32 	%f58, [%rd8+16];
	fma.rn.f32 	%f59, %f58, %f58, %f57;
	ld.global.f32 	%f60, [%rd8+20];
	fma.rn.f32 	%f61, %f60, %f60, %f59;
	ld.global.f32 	%f62, [%rd8+24];
	fma.rn.f32 	%f63, %f62, %f62, %f61;
	ld.global.f32 	%f64, [%rd8+28];
	fma.rn.f32 	%f82, %f64, %f64, %f63;
	add.s32 	%r52, %r52, 8;
$L__BB1_8:
	setp.eq.s32 	%p9, %r12, 0;
	@%p9 bra 	$L__BB1_14;
	and.b32  	%r15, %r25, 3;
	setp.lt.u32 	%p10, %r12, 4;
	@%p10 bra 	$L__BB1_11;
	add.s32 	%r46, %r52, %r3;
	mul.wide.s32 	%rd9, %r46, 4;
	add.s64 	%rd10, %rd1, %rd9;
	ld.global.f32 	%f66, [%rd10];
	fma.rn.f32 	%f67, %f66, %f66, %f82;
	ld.global.f32 	%f68, [%rd10+4];
	fma.rn.f32 	%f69, %f68, %f68, %f67;
	ld.global.f32 	%f70, [%rd10+8];
	fma.rn.f32 	%f71, %f70, %f70, %f69;
	ld.global.f32 	%f72, [%rd10+12];
	fma.rn.f32 	%f82, %f72, %f72, %f71;
	add.s32 	%r52, %r52, 4;
$L__BB1_11:
	setp.eq.s32 	%p11, %r15, 0;
	@%p11 bra 	$L__BB1_14;
	add.s32 	%r55, %r52, %r3;
	neg.s32 	%r54, %r15;
$L__BB1_13:
	.pragma "nounroll";
	mul.wide.s32 	%rd11, %r55, 4;
	add.s64 	%rd12, %rd1, %rd11;
	ld.global.f32 	%f73, [%rd12];
	fma.rn.f32 	%f82, %f73, %f73, %f82;
	add.s32 	%r55, %r55, 1;
	add.s32 	%r54, %r54, 1;
	setp.ne.s32 	%p12, %r54, 0;
	@%p12 bra 	$L__BB1_13;
$L__BB1_14:
	mad.lo.s32 	%r47, %r24, %r1, %r2;
	mul.lo.s32 	%r48, %r47, %r25;
	cvta.to.global.u64 	%rd13, %rd3;
	mul.wide.s32 	%rd14, %r48, 4;
	add.s64 	%rd15, %rd13, %rd14;
	st.global.f32 	[%rd15], %f82;
$L__BB1_15:
	ret;

}


// ===== COMPILED SASS (sm_100) =====

	.target	sm_100

	.elftype	@"ET_EXEC"


//--------------------- .note.nv.tkinfo           --------------------------
	.section	.note.nv.tkinfo,"",@"SHT_NOTE"
	.sectionflags	@"SHF_NOTE_NV_TKINFO"
	.tkinfo
        /*0018*/ 	.word	0x00000002
        /*0030*/ 	.string	""
        /*0030*/ 	.string	"ptxas"
        /*0030*/ 	.string	"Cuda compilation tools, release 13.0, V13.0.88"
        /*0030*/ 	.string	"Build cuda_13.0.r13.0/compiler.36424714_0"
        /*0030*/ 	.string	"-arch sm_100 -m 64 "



//--------------------- .note.nv.cuinfo           --------------------------
	.section	.note.nv.cuinfo,"",@"SHT_NOTE"
	.sectionflags	@"SHF_NOTE_NV_CUINFO"
        /*0018*/ 	.short	0x0002
        /*001a*/ 	.short	0x0064
        /*001c*/ 	.short	0x0082
	.zero		2


//--------------------- .nv.info                  --------------------------
	.section	.nv.info,"",@"SHT_CUDA_INFO"
	.align	4


	//----- nvinfo : EIATTR_REGCOUNT
	.align		4
        /*0000*/ 	.byte	0x04, 0x2f
        /*0002*/ 	.short	(.L_1 - .L_0)
	.align		4
.L_0:
        /*0004*/ 	.word	index@(_Z13matmul_kernelPKfS0_Pfiii)
        /*0008*/ 	.word	0x0000001f


	//----- nvinfo : EIATTR_FRAME_SIZE
	.align		4
.L_1:
        /*000c*/ 	.byte	0x04, 0x11
        /*000e*/ 	.short	(.L_3 - .L_2)
	.align		4
.L_2:
        /*0010*/ 	.word	index@(_Z13matmul_kernelPKfS0_Pfiii)
        /*0014*/ 	.word	0x00000000


	//----- nvinfo : EIATTR_REGCOUNT
	.align		4
.L_3:
        /*0018*/ 	.byte	0x04, 0x2f
        /*001a*/ 	.short	(.L_5 - .L_4)
	.align		4
.L_4:
        /*001c*/ 	.word	index@(_Z23swin_transformer_kernelPKfPfiiiii)
        /*0020*/ 	.word	0x00000020


	//----- nvinfo : EIATTR_FRAME_SIZE
	.align		4
.L_5:
        /*0024*/ 	.byte	0x04, 0x11
        /*0026*/ 	.short	(.L_7 - .L_6)
	.align		4
.L_6:
        /*0028*/ 	.word	index@(_Z23swin_transformer_kernelPKfPfiiiii)
        /*002c*/ 	.word	0x00000000


	//----- nvinfo : EIATTR_MIN_STACK_SIZE
	.align		4
.L_7:
        /*0030*/ 	.byte	0x04, 0x12
        /*0032*/ 	.short	(.L_9 - .L_8)
	.align		4
.L_8:
        /*0034*/ 	.word	index@(_Z23swin_transformer_kernelPKfPfiiiii)
        /*0038*/ 	.word	0x00000000


	//----- nvinfo : EIATTR_MIN_STACK_SIZE
	.align		4
.L_9:
        /*003c*/ 	.byte	0x04, 0x12
        /*003e*/ 	.short	(.L_11 - .L_10)
	.align		4
.L_10:
        /*0040*/ 	.word	index@(_Z13matmul_kernelPKfS0_Pfiii)
        /*0044*/ 	.word	0x00000000
.L_11:


//--------------------- .nv.compat                --------------------------
	.section	.nv.compat,"",@"SHT_CUDA_COMPAT_INFO"
	.align	4
        /*0000*/ 	.byte	0x02, 0x09, 0x00, 0x00, 0x02, 0x02, 0x01, 0x00, 0x02, 0x05, 0x05, 0x00, 0x03, 0x07, 0x01, 0x01
        /*0010*/ 	.byte	0x02, 0x03, 0x00, 0x00, 0x02, 0x06, 0x01, 0x00, 0x04, 0x0b, 0x08, 0x00, 0x09, 0x00, 0x00, 0x00
        /*0020*/ 	.byte	0x00, 0x00, 0x00, 0x00


//--------------------- .nv.info._Z23swin_transformer_kernelPKfPfiiiii --------------------------
	.section	.nv.info._Z23swin_transformer_kernelPKfPfiiiii,"",@"SHT_CUDA_INFO"
	.sectionflags	@""
	.align	4


	//----- nvinfo : EIATTR_CUDA_API_VERSION
	.align		4
        /*0000*/ 	.byte	0x04, 0x37
        /*0002*/ 	.short	(.L_13 - .L_12)
.L_12:
        /*0004*/ 	.word	0x00000082


	//----- nvinfo : EIATTR_KPARAM_INFO
	.align		4
.L_13:
        /*0008*/ 	.byte	0x04, 0x17
        /*000a*/ 	.short	(.L_15 - .L_14)
.L_14:
        /*000c*/ 	.word	0x00000000
        /*0010*/ 	.short	0x0006
        /*0012*/ 	.short	0x0020
        /*0014*/ 	.byte	0x00, 0xf0, 0x11, 0x00


	//----- nvinfo : EIATTR_KPARAM_INFO
	.align		4
.L_15:
        /*0018*/ 	.byte	0x04, 0x17
        /*001a*/ 	.short	(.L_17 - .L_16)
.L_16:
        /*001c*/ 	.word	0x00000000
        /*0020*/ 	.short	0x0005
        /*0022*/ 	.short	0x001c
        /*0024*/ 	.byte	0x00, 0xf0, 0x11, 0x00


	//----- nvinfo : EIATTR_KPARAM_INFO
	.align		4
.L_17:
        /*0028*/ 	.byte	0x04, 0x17
        /*002a*/ 	.short	(.L_19 - .L_18)
.L_18:
        /*002c*/ 	.word	0x00000000
        /*0030*/ 	.short	0x0004
        /*0032*/ 	.short	0x0018
        /*0034*/ 	.byte	0x00, 0xf0, 0x11, 0x00


	//----- nvinfo : EIATTR_KPARAM_INFO
	.align		4
.L_19:
        /*0038*/ 	.byte	0x04, 0x17
        /*003a*/ 	.short	(.L_21 - .L_20)
.L_20:
        /*003c*/ 	.word	0x00000000
        /*0040*/ 	.short	0x0003
        /*0042*/ 	.short	0x0014
        /*0044*/ 	.byte	0x00, 0xf0, 0x11, 0x00


	//----- nvinfo : EIATTR_KPARAM_INFO
	.align		4
.L_21:
        /*0048*/ 	.byte	0x04, 0x17
        /*004a*/ 	.short	(.L_23 - .L_22)
.L_22:
        /*004c*/ 	.word	0x00000000
        /*0050*/ 	.short	0x0002
        /*0052*/ 	.short	0x0010
        /*0054*/ 	.byte	0x00, 0xf0, 0x11, 0x00


	//----- nvinfo : EIATTR_KPARAM_INFO
	.align		4
.L_23:
        /*0058*/ 	.byte	0x04, 0x17
        /*005a*/ 	.short	(.L_25 - .L_24)
.L_24:
        /*005c*/ 	.word	0x00000000
        /*0060*/ 	.short	0x0001
        /*0062*/ 	.short	0x0008
        /*0064*/ 	.byte	0x00, 0xf5, 0x21, 0x00


	//----- nvinfo : EIATTR_KPARAM_INFO
	.align		4
.L_25:
        /*0068*/ 	.byte	0x04, 0x17
        /*006a*/ 	.short	(.L_27 - .L_26)
.L_26:
        /*006c*/ 	.word	0x00000000
        /*0070*/ 	.short	0x0000
        /*0072*/ 	.short	0x0000
        /*0074*/ 	.byte	0x00, 0xf5, 0x21, 0x00


	//----- nvinfo : EIATTR_SPARSE_MMA_MASK
	.align		4
.L_27:
        /*0078*/ 	.byte	0x03, 0x50
        /*007a*/ 	.short	0x0000


	//----- nvinfo : EIATTR_MAXREG_COUNT
	.align		4
        /*007c*/ 	.byte	0x03, 0x1b
        /*007e*/ 	.short	0x00ff


	//----- nvinfo : EIATTR_MERCURY_ISA_VERSION
	.align		4
        /*0080*/ 	.byte	0x03, 0x5f
        /*0082*/ 	.short	0x0101


	//----- nvinfo : EIATTR_VRC_CTA_INIT_COUNT
	.align		4
        /*0084*/ 	.byte	0x02, 0x4a
	.zero		1
	.zero		1


	//----- nvinfo : EIATTR_EXIT_INSTR_OFFSETS
	.align		4
        /*0088*/ 	.byte	0x04, 0x1c
        /*008a*/ 	.short	(.L_29 - .L_28)


	//   ....[0]....
.L_28:
        /*008c*/ 	.word	0x000000d0


	//   ....[1]....
        /*0090*/ 	.word	0x00000bd0


	//----- nvinfo : EIATTR_CBANK_PARAM_SIZE
	.align		4
.L_29:
        /*0094*/ 	.byte	0x03, 0x19
        /*0096*/ 	.short	0x0024


	//----- nvinfo : EIATTR_PARAM_CBANK
	.align		4
        /*0098*/ 	.byte	0x04, 0x0a
        /*009a*/ 	.short	(.L_31 - .L_30)
	.align		4
.L_30:
        /*009c*/ 	.word	index@(.nv.constant0._Z23swin_transformer_kernelPKfPfiiiii)
        /*00a0*/ 	.short	0x0380
        /*00a2*/ 	.short	0x0024


	//----- nvinfo : EIATTR_SW_WAR
	.align		4
.L_31:
        /*00a4*/ 	.byte	0x04, 0x36
        /*00a6*/ 	.short	(.L_33 - .L_32)
.L_32:
        /*00a8*/ 	.word	0x00000008
.L_33:


//--------------------- .nv.info._Z13matmul_kernelPKfS0_Pfiii --------------------------
	.section	.nv.info._Z13matmul_kernelPKfS0_Pfiii,"",@"SHT_CUDA_INFO"
	.sectionflags	@""
	.align	4


	//----- nvinfo : EIATTR_CUDA_API_VERSION
	.align		4
        /*0000*/ 	.byte	0x04, 0x37
        /*0002*/ 	.short	(.L_35 - .L_34)
.L_34:
        /*0004*/ 	.word	0x00000082


	//----- nvinfo : EIATTR_KPARAM_INFO
	.align		4
.L_35:
        /*0008*/ 	.byte	0x04, 0x17
        /*000a*/ 	.short	(.L_37 - .L_36)
.L_36:
        /*000c*/ 	.word	0x00000000
        /*0010*/ 	.short	0x0005
        /*0012*/ 	.short	0x0020
        /*0014*/ 	.byte	0x00, 0xf0, 0x11, 0x00


	//----- nvinfo : EIATTR_KPARAM_INFO
	.align		4
.L_37:
        /*0018*/ 	.byte	0x04, 0x17
        /*001a*/ 	.short	(.L_39 - .L_38)
.L_38:
        /*001c*/ 	.word	0x00000000
        /*0020*/ 	.short	0x0004
        /*0022*/ 	.short	0x001c
        /*0024*/ 	.byte	0x00, 0xf0, 0x11, 0x00


	//----- nvinfo : EIATTR_KPARAM_INFO
	.align		4
.L_39:
        /*0028*/ 	.byte	0x04, 0x17
        /*002a*/ 	.short	(.L_41 - .L_40)
.L_40:
        /*002c*/ 	.word	0x00000000
        /*0030*/ 	.short	0x0003
        /*0032*/ 	.short	0x0018
        /*0034*/ 	.byte	0x00, 0xf0, 0x11, 0x00


	//----- nvinfo : EIATTR_KPARAM_INFO
	.align		4
.L_41:
        /*0038*/ 	.byte	0x04, 0x17
        /*003a*/ 	.short	(.L_43 - .L_42)
.L_42:
        /*003c*/ 	.word	0x00000000
        /*0040*/ 	.short	0x0002
        /*0042*/ 	.short	0x0010
        /*0044*/ 	.byte	0x00, 0xf5, 0x21, 0x00


	//----- nvinfo : EIATTR_KPARAM_INFO
	.align		4
.L_43:
        /*0048*/ 	.byte	0x04, 0x17
        /*004a*/ 	.short	(.L_45 - .L_44)
.L_44:
        /*004c*/ 	.word	0x00000000
        /*0050*/ 	.short	0x0001
        /*0052*/ 	.short	0x0008
        /*0054*/ 	.byte	0x00, 0xf5, 0x21, 0x00


	//----- nvinfo : EIATTR_KPARAM_INFO
	.align		4
.L_45:
        /*0058*/ 	.byte	0x04, 0x17
        /*005a*/ 	.short	(.L_47 - .L_46)
.L_46:
        /*005c*/ 	.word	0x00000000
        /*0060*/ 	.short	0x0000
        /*0062*/ 	.short	0x0000
        /*0064*/ 	.byte	0x00, 0xf5, 0x21, 0x00


	//----- nvinfo : EIATTR_SPARSE_MMA_MASK
	.align		4
.L_47:
        /*0068*/ 	.byte	0x03, 0x50
        /*006a*/ 	.short	0x0000


	//----- nvinfo : EIATTR_MAXREG_COUNT
	.align		4
        /*006c*/ 	.byte	0x03, 0x1b
        /*006e*/ 	.short	0x00ff


	//----- nvinfo : EIATTR_MERCURY_ISA_VERSION
	.align		4
        /*0070*/ 	.byte	0x03, 0x5f
        /*0072*/ 	.short	0x0101


	//----- nvinfo : EIATTR_VRC_CTA_INIT_COUNT
	.align		4
        /*0074*/ 	.byte	0x02, 0x4a
	.zero		1
	.zero		1


	//----- nvinfo : EIATTR_EXIT_INSTR_OFFSETS
	.align		4
        /*0078*/ 	.byte	0x04, 0x1c
        /*007a*/ 	.short	(.L_49 - .L_48)


	//   ....[0]....
.L_48:
        /*007c*/ 	.word	0x000000d0


	//   ....[1]....
        /*0080*/ 	.word	0x00000be0


	//----- nvinfo : EIATTR_CBANK_PARAM_SIZE
	.align		4
.L_49:
        /*0084*/ 	.byte	0x03, 0x19
        /*0086*/ 	.short	0x0024


	//----- nvinfo : EIATTR_PARAM_CBANK
	.align		4
        /*0088*/ 	.byte	0x04, 0x0a
        /*008a*/ 	.short	(.L_51 - .L_50)
	.align		4
.L_50:
        /*008c*/ 	.word	index@(.nv.constant0._Z13matmul_kernelPKfS0_Pfiii)
        /*0090*/ 	.short	0x0380
        /*0092*/ 	.short	0x0024


	//----- nvinfo : EIATTR_SW_WAR
	.align		4
.L_51:
        /*0094*/ 	.byte	0x04, 0x36
        /*0096*/ 	.short	(.L_53 - .L_52)
.L_52:
        /*0098*/ 	.word	0x00000008
.L_53:


//--------------------- .nv.callgraph             --------------------------
	.section	.nv.callgraph,"",@"SHT_CUDA_CALLGRAPH"
	.align	4
	.sectionentsize	8
	.align		4
        /*0000*/ 	.word	0x00000000
	.align		4
        /*0004*/ 	.word	0xffffffff
	.align		4
        /*0008*/ 	.word	0x00000000
	.align		4
        /*000c*/ 	.word	0xfffffffe
	.align		4
        /*0010*/ 	.word	0x00000000
	.align		4
        /*0014*/ 	.word	0xfffffffd
	.align		4
        /*0018*/ 	.word	0x00000000
	.align		4
        /*001c*/ 	.word	0xfffffffc


//--------------------- .text._Z23swin_transformer_kernelPKfPfiiiii --------------------------
	.section	.text._Z23swin_transformer_kernelPKfPfiiiii,"ax",@progbits
	.align	128
        .global         _Z23swin_transformer_kernelPKfPfiiiii
        .type           _Z23swin_transformer_kernelPKfPfiiiii,@function
        .size           _Z23swin_transformer_kernelPKfPfiiiii,(.L_x_14 - _Z23swin_transformer_kernelPKfPfiiiii)
        .other          _Z23swin_transformer_kernelPKfPfiiiii,@"STO_CUDA_ENTRY STV_DEFAULT"
_Z23swin_transformer_kernelPKfPfiiiii:
.text._Z23swin_transformer_kernelPKfPfiiiii:
[----:B------:R-:W-:Y:S01]  /*0000*/  LDC R1, c[0x0][0x37c] ;  /* 0x0000df00ff017b82 */ /* 0x000fe20000000800 */
[----:B------:R-:W0:Y:S07]  /*0010*/  S2R R7, SR_TID.X ;  /* 0x0000000000077919 */ /* 0x000e2e0000002100 */
[----:B------:R-:W1:Y:S01]  /*0020*/  LDC R4, c[0x0][0x364] ;  /* 0x0000d900ff047b82 */ /* 0x000e620000000800 */
[----:B------:R-:W2:Y:S01]  /*0030*/  LDCU UR6, c[0x0][0x394] ;  /* 0x00007280ff0677ac */ /* 0x000ea20008000800 */
[----:B------:R-:W1:Y:S06]  /*0040*/  S2R R3, SR_TID.Y ;  /* 0x0000000000037919 */ /* 0x000e6c0000002200 */
[----:B------:R-:W0:Y:S08]  /*0050*/  S2UR UR5, SR_CTAID.X ;  /* 0x00000000000579c3 */ /* 0x000e300000002500 */
[----:B------:R-:W0:Y:S08]  /*0060*/  LDC R6, c[0x0][0x360] ;  /* 0x0000d800ff067b82 */ /* 0x000e300000000800 */
[----:B------:R-:W1:Y:S08]  /*0070*/  S2UR UR4, SR_CTAID.Y ;  /* 0x00000000000479c3 */ /* 0x000e700000002600 */
[----:B------:R-:W3:Y:S01]  /*0080*/  LDC R5, c[0x0][0x398] ;  /* 0x0000e600ff057b82 */ /* 0x000ee20000000800 */
[----:B0-----:R-:W-:-:S02]  /*0090*/  IMAD R6, R6, UR5, R7 ;  /* 0x0000000506067c24 */ /* 0x001fc4000f8e0207 */
[----:B-1----:R-:W-:-:S03]  /*00a0*/  IMAD R4, R4, UR4, R3 ;  /* 0x0000000404047c24 */ /* 0x002fc6000f8e0203 */
[----:B---3--:R-:W-:-:S04]  /*00b0*/  ISETP.GE.AND P0, PT, R6, R5, PT ;  /* 0x000000050600720c */ /* 0x008fc80003f06270 */
[----:B--2---:R-:W-:-:S13]  /*00c0*/  ISETP.GE.OR P0, PT, R4, UR6, P0 ;  /* 0x0000000604007c0c */ /* 0x004fda0008706670 */
[----:B------:R-:W-:Y:S05]  /*00d0*/  @P0 EXIT ;  /* 0x000000000000094d */ /* 0x000fea0003800000 */
[----:B------:R-:W0:Y:S01]  /*00e0*/  LDCU UR12, c[0x0][0x39c] ;  /* 0x00007380ff0c77ac */ /* 0x000e220008000800 */
[----:B------:R-:W-:Y:S01]  /*00f0*/  HFMA2 R0, -RZ, RZ, 0, 0 ;  /* 0x00000000ff007431 */ /* 0x000fe200000001ff */
[----:B------:R-:W1:Y:S01]  /*0100*/  LDCU.64 UR10, c[0x0][0x358] ;  /* 0x00006b00ff0a77ac */ /* 0x000e620008000a00 */
[----:B0-----:R-:W-:-:S09]  /*0110*/  UISETP.GE.AND UP0, UPT, UR12, 0x1, UPT ;  /* 0x000000010c00788c */ /* 0x001fd2000bf06270 */
[----:B-1----:R-:W-:Y:S05]  /*0120*/  BRA.U !UP0, `(.L_x_0) ;  /* 0x0000000908947547 */ /* 0x002fea000b800000 */
[----:B------:R-:W0:Y:S01]  /*0130*/  LDC R3, c[0x0][0x3a0] ;  /* 0x0000e800ff037b82 */ /* 0x000e220000000800 */
[----:B------:R-:W-:Y:S01]  /*0140*/  IABS R10, R5 ;  /* 0x00000005000a7213 */ /* 0x000fe20000000000 */
[----:B------:R-:W-:Y:S01]  /*0150*/  UISETP.GE.U32.AND UP1, UPT, UR12, 0x10, UPT ;  /* 0x000000100c00788c */ /* 0x000fe2000bf26070 */
[----:B------:R-:W-:Y:S01]  /*0160*/  IABS R12, R4 ;  /* 0x00000004000c7213 */ /* 0x000fe20000000000 */
[----:B------:R-:W-:Y:S01]  /*0170*/  ULOP3.LUT UR8, UR12, 0xf, URZ, 0xc0, !UPT ;  /* 0x0000000f0c087892 */ /* 0x000fe2000f8ec0ff */
[----:B------:R-:W-:Y:S01]  /*0180*/  IABS R13, R6 ;  /* 0x00000006000d7213 */ /* 0x000fe20000000000 */
[----:B------:R-:W-:Y:S02]  /*0190*/  UMOV UR4, URZ ;  /* 0x000000ff00047c82 */ /* 0x000fe40008000000 */
[----:B------:R-:W-:Y:S01]  /*01a0*/  UISETP.NE.AND UP0, UPT, UR8, URZ, UPT ;  /* 0x000000ff0800728c */ /* 0x000fe2000bf05270 */
[----:B0-----:R-:W-:-:S04]  /*01b0*/  IABS R0, R3 ;  /* 0x0000000300007213 */ /* 0x001fc80000000000 */
[----:B------:R-:W0:Y:S08]  /*01c0*/  I2F.RP R2, R0 ;  /* 0x0000000000027306 */ /* 0x000e300000209400 */
[----:B0-----:R-:W0:Y:S02]  /*01d0*/  MUFU.RCP R2, R2 ;  /* 0x0000000200027308 */ /* 0x001e240000001000 */
[----:B0-----:R-:W-:-:S06]  /*01e0*/  IADD3 R8, PT, PT, R2, 0xffffffe, RZ ;  /* 0x0ffffffe02087810 */ /* 0x001fcc0007ffe0ff */
[----:B------:R0:W1:Y:S02]  /*01f0*/  F2I.FTZ.U32.TRUNC.NTZ R9, R8 ;  /* 0x0000000800097305 */ /* 0x000064000021f000 */
[----:B0-----:R-:W-:Y:S02]  /*0200*/  MOV R8, RZ ;  /* 0x000000ff00087202 */ /* 0x001fe40000000f00 */
[----:B-1----:R-:W-:-:S05]  /*0210*/  IADD3 R7, PT, PT, RZ, -R9, RZ ;  /* 0x80000009ff077210 */ /* 0x002fca0007ffe0ff */
[----:B------:R-:W-:-:S04]  /*0220*/  IMAD R7, R7, R0, RZ ;  /* 0x0000000007077224 */ /* 0x000fc800078e02ff */
[----:B------:R-:W-:Y:S01]  /*0230*/  IMAD.HI.U32 R9, R9, R7, R8 ;  /* 0x0000000709097227 */ /* 0x000fe200078e0008 */
[----:B------:R-:W-:-:S05]  /*0240*/  MOV R7, R10 ;  /* 0x0000000a00077202 */ /* 0x000fca0000000f00 */
[----:B------:R-:W-:-:S04]  /*0250*/  IMAD.HI.U32 R8, R9, R12, RZ ;  /* 0x0000000c09087227 */ /* 0x000fc800078e00ff */
[----:B------:R-:W-:-:S04]  /*0260*/  IMAD.HI.U32 R2, R9, R7, RZ ;  /* 0x0000000709027227 */ /* 0x000fc800078e00ff */
[----:B------:R-:W-:Y:S01]  /*0270*/  IMAD.HI.U32 R10, R9, R13, RZ ;  /* 0x0000000d090a7227 */ /* 0x000fe200078e00ff */
[----:B------:R-:W-:Y:S02]  /*0280*/  IADD3 R9, PT, PT, -R8, RZ, RZ ;  /* 0x000000ff08097210 */ /* 0x000fe40007ffe1ff */
[----:B------:R-:W-:Y:S02]  /*0290*/  IADD3 R11, PT, PT, -R2, RZ, RZ ;  /* 0x000000ff020b7210 */ /* 0x000fe40007ffe1ff */
[----:B------:R-:W-:Y:S01]  /*02a0*/  IADD3 R14, PT, PT, -R10, RZ, RZ ;  /* 0x000000ff0a0e7210 */ /* 0x000fe20007ffe1ff */
[C---:B------:R-:W-:Y:S02]  /*02b0*/  IMAD R9, R0.reuse, R9, R12 ;  /* 0x0000000900097224 */ /* 0x040fe400078e020c */
[C---:B------:R-:W-:Y:S02]  /*02c0*/  IMAD R7, R0.reuse, R11, R7 ;  /* 0x0000000b00077224 */ /* 0x040fe400078e0207 */
[C---:B------:R-:W-:Y:S01]  /*02d0*/  IMAD R11, R0.reuse, R14, R13 ;  /* 0x0000000e000b7224 */ /* 0x040fe200078e020d */
[----:B------:R-:W-:-:S02]  /*02e0*/  ISETP.GT.U32.AND P1, PT, R0, R9, PT ;  /* 0x000000090000720c */ /* 0x000fc40003f24070 */
[C---:B------:R-:W-:Y:S02]  /*02f0*/  ISETP.GT.U32.AND P0, PT, R0.reuse, R7, PT ;  /* 0x000000070000720c */ /* 0x040fe40003f04070 */
[----:B------:R-:W-:-:S09]  /*0300*/  ISETP.GT.U32.AND P5, PT, R0, R11, PT ;  /* 0x0000000b0000720c */ /* 0x000fd20003fa4070 */
[-C--:B------:R-:W-:Y:S02]  /*0310*/  @!P1 IADD3 R9, PT, PT, R9, -R0.reuse, RZ ;  /* 0x8000000009099210 */ /* 0x080fe40007ffe0ff */
[-C--:B------:R-:W-:Y:S02]  /*0320*/  @!P0 IADD3 R7, PT, PT, R7, -R0.reuse, RZ ;  /* 0x8000000007078210 */ /* 0x080fe40007ffe0ff */
[-C--:B------:R-:W-:Y:S02]  /*0330*/  @!P5 IADD3 R11, PT, PT, R11, -R0.reuse, RZ ;  /* 0x800000000b0bd210 */ /* 0x080fe40007ffe0ff */
[-C--:B------:R-:W-:Y:S02]  /*0340*/  ISETP.GE.U32.AND P6, PT, R9, R0.reuse, PT ;  /* 0x000000000900720c */ /* 0x080fe40003fc6070 */
[----:B------:R-:W-:Y:S02]  /*0350*/  LOP3.LUT R9, R4, R3, RZ, 0x3c, !PT ;  /* 0x0000000304097212 */ /* 0x000fe400078e3cff */
[----:B------:R-:W-:-:S02]  /*0360*/  ISETP.GE.U32.AND P4, PT, R7, R0, PT ;  /* 0x000000000700720c */ /* 0x000fc40003f86070 */
[----:B------:R-:W-:Y:S02]  /*0370*/  ISETP.GE.U32.AND P3, PT, R11, R0, PT ;  /* 0x000000000b00720c */ /* 0x000fe40003f66070 */
[-C--:B------:R-:W-:Y:S02]  /*0380*/  LOP3.LUT R0, R5, R3.reuse, RZ, 0x3c, !PT ;  /* 0x0000000305007212 */ /* 0x080fe400078e3cff */
[----:B------:R-:W-:Y:S02]  /*0390*/  ISETP.GE.AND P2, PT, R9, RZ, PT ;  /* 0x000000ff0900720c */ /* 0x000fe40003f46270 */
[----:B------:R-:W-:Y:S02]  /*03a0*/  LOP3.LUT R7, R6, R3, RZ, 0x3c, !PT ;  /* 0x0000000306077212 */ /* 0x000fe400078e3cff */
[----:B------:R-:W-:Y:S02]  /*03b0*/  @!P1 IADD3 R8, PT, PT, R8, 0x1, RZ ;  /* 0x0000000108089810 */ /* 0x000fe40007ffe0ff */
[----:B------:R-:W-:-:S02]  /*03c0*/  @!P0 IADD3 R2, PT, PT, R2, 0x1, RZ ;  /* 0x0000000102028810 */ /* 0x000fc40007ffe0ff */
[----:B------:R-:W-:Y:S02]  /*03d0*/  ISETP.GE.AND P1, PT, R0, RZ, PT ;  /* 0x000000ff0000720c */ /* 0x000fe40003f26270 */
[----:B------:R-:W-:Y:S02]  /*03e0*/  ISETP.GE.AND P0, PT, R7, RZ, PT ;  /* 0x000000ff0700720c */ /* 0x000fe40003f06270 */
[----:B------:R-:W-:Y:S02]  /*03f0*/  @!P5 IADD3 R10, PT, PT, R10, 0x1, RZ ;  /* 0x000000010a0ad810 */ /* 0x000fe40007ffe0ff */
[----:B------:R-:W-:Y:S02]  /*0400*/  @P6 IADD3 R8, PT, PT, R8, 0x1, RZ ;  /* 0x0000000108086810 */ /* 0x000fe40007ffe0ff */
[----:B------:R-:W-:Y:S02]  /*0410*/  @P4 IADD3 R2, PT, PT, R2, 0x1, RZ ;  /* 0x0000000102024810 */ /* 0x000fe40007ffe0ff */
[----:B------:R-:W-:-:S02]  /*0420*/  ISETP.NE.AND P5, PT, R3, RZ, PT ;  /* 0x000000ff0300720c */ /* 0x000fc40003fa5270 */
[----:B------:R-:W-:Y:S02]  /*0430*/  @P3 IADD3 R10, PT, PT, R10, 0x1, RZ ;  /* 0x000000010a0a3810 */ /* 0x000fe40007ffe0ff */
[----:B------:R-:W-:Y:S02]  /*0440*/  LOP3.LUT R7, RZ, R3, RZ, 0x33, !PT ;  /* 0x00000003ff077212 */ /* 0x000fe400078e33ff */
[----:B------:R-:W-:Y:S02]  /*0450*/  @!P2 IADD3 R8, PT, PT, -R8, RZ, RZ ;  /* 0x000000ff0808a210 */ /* 0x000fe40007ffe1ff */
[----:B------:R-:W-:Y:S02]  /*0460*/  @!P1 IADD3 R2, PT, PT, -R2, RZ, RZ ;  /* 0x000000ff02029210 */ /* 0x000fe40007ffe1ff */
[----:B------:R-:W-:Y:S02]  /*0470*/  @!P0 IADD3 R10, PT, PT, -R10, RZ, RZ ;  /* 0x000000ff0a0a8210 */ /* 0x000fe40007ffe1ff */
[----:B------:R-:W-:-:S02]  /*0480*/  SEL R9, R7, R8, !P5 ;  /* 0x0000000807097207 */ /* 0x000fc40006800000 */
[C---:B------:R-:W-:Y:S02]  /*0490*/  SEL R0, R7.reuse, R2, !P5 ;  /* 0x0000000207007207 */ /* 0x040fe40006800000 */
[----:B------:R-:W-:Y:S02]  /*04a0*/  SEL R7, R7, R10, !P5 ;  /* 0x0000000a07077207 */ /* 0x000fe40006800000 */
[----:B------:R-:W-:Y:S02]  /*04b0*/  IADD3 R2, PT, PT, -R9, RZ, RZ ;  /* 0x000000ff09027210 */ /* 0x000fe40007ffe1ff */
[----:B------:R-:W-:Y:S01]  /*04c0*/  IADD3 R8, PT, PT, -R7, RZ, RZ ;  /* 0x000000ff07087210 */ /* 0x000fe20007ffe1ff */
[----:B------:R-:W-:Y:S02]  /*04d0*/  IMAD R0, R0, R9, R7 ;  /* 0x0000000900007224 */ /* 0x000fe400078e0207 */
[C---:B------:R-:W-:Y:S02]  /*04e0*/  IMAD R2, R3.reuse, R2, R4 ;  /* 0x0000000203027224 */ /* 0x040fe400078e0204 */
[----:B------:R-:W-:-:S02]  /*04f0*/  IMAD R7, R3, R8, R6 ;  /* 0x0000000803077224 */ /* 0x000fc400078e0206 */
[----:B------:R-:W-:-:S04]  /*0500*/  IMAD R0, R0, R3, R2 ;  /* 0x0000000300007224 */ /* 0x000fc800078e0202 */
[----:B------:R-:W-:Y:S01]  /*0510*/  IMAD R7, R0, R3, R7 ;  /* 0x0000000300077224 */ /* 0x000fe200078e0207 */
[----:B------:R-:W-:-:S03]  /*0520*/  MOV R0, RZ ;  /* 0x000000ff00007202 */ /* 0x000fc60000000f00 */
[----:B------:R-:W-:Y:S01]  /*0530*/  IMAD R7, R7, UR12, RZ ;  /* 0x0000000c07077c24 */ /* 0x000fe2000f8e02ff */
[----:B------:R-:W-:Y:S06]  /*0540*/  BRA.U !UP1, `(.L_x_1) ;  /* 0x0000000109b87547 */ /* 0x000fec000b800000 */
[----:B------:R-:W0:Y:S01]  /*0550*/  LDCU.64 UR6, c[0x0][0x380] ;  /* 0x00007000ff0677ac */ /* 0x000e220008000a00 */
[----:B------:R-:W-:Y:S02]  /*0560*/  MOV R0, RZ ;  /* 0x000000ff00007202 */ /* 0x000fe40000000f00 */
[----:B------:R-:W-:Y:S01]  /*0570*/  MOV R8, R7 ;  /* 0x0000000700087202 */ /* 0x000fe20000000f00 */
[----:B------:R-:W-:-:S04]  /*0580*/  ULOP3.LUT UR4, UR12, 0x7ffffff0, URZ, 0xc0, !UPT ;  /* 0x7ffffff00c047892 */ /* 0x000fc8000f8ec0ff */
[----:B------:R-:W-:Y:S02]  /*0590*/  UIADD3 UR9, UPT, UPT, -UR4, URZ, URZ ;  /* 0x000000ff04097290 */ /* 0x000fe4000fffe1ff */
[----:B0-----:R-:W-:-:S04]  /*05a0*/  UIADD3 UR5, UP1, UPT, UR6, 0x20, URZ ;  /* 0x0000002006057890 */ /* 0x001fc8000ff3e0ff */
[----:B------:R-:W-:-:S12]  /*05b0*/  UIADD3.X UR6, UPT, UPT, URZ, UR7, URZ, UP1, !UPT ;  /* 0x00000007ff067290 */ /* 0x000fd80008ffe4ff */
.L_x_2:
[----:B------:R-:W-:Y:S02]  /*05c0*/  MOV R2, UR5 ;  /* 0x0000000500027c02 */ /* 0x000fe40008000f00 */
[----:B------:R-:W-:-:S03]  /*05d0*/  MOV R3, UR6 ;  /* 0x0000000600037c02 */ /* 0x000fc60008000f00 */
[----:B------:R-:W-:-:S05]  /*05e0*/  IMAD.WIDE R2, R8, 0x4, R2 ;  /* 0x0000000408027825 */ /* 0x000fca00078e0202 */
[----:B------:R-:W2:Y:S04]  /*05f0*/  LDG.E R19, desc[UR10][R2.64+-0x20] ;  /* 0xffffe00a02137981 */ /* 0x000ea8000c1e1900 */
[----:B------:R-:W3:Y:S04]  /*0600*/  LDG.E R21, desc[UR10][R2.64+-0x1c] ;  /* 0xffffe40a02157981 */ /* 0x000ee8000c1e1900 */
[----:B------:R-:W4:Y:S04]  /*0610*/  LDG.E R23, desc[UR10][R2.64+-0x18] ;  /* 0xffffe80a02177981 */ /* 0x000f28000c1e1900 */
[----:B------:R-:W5:Y:S04]  /*0620*/  LDG.E R25, desc[UR10][R2.64+-0x14] ;  /* 0xffffec0a02197981 */ /* 0x000f68000c1e1900 */
        /* <DEDUP_REMOVED lines=11> */
[----:B------:R-:W5:Y:S01]  /*06e0*/  LDG.E R18, desc[UR10][R2.64+0x1c] ;  /* 0x00001c0a02127981 */ /* 0x000f62000c1e1900 */
[----:B------:R-:W-:Y:S01]  /*06f0*/  UIADD3 UR9, UPT, UPT, UR9, 0x10, URZ ;  /* 0x0000001009097890 */ /* 0x000fe2000fffe0ff */
[----:B------:R-:W-:-:S03]  /*0700*/  IADD3 R8, PT, PT, R8, 0x10, RZ ;  /* 0x0000001008087810 */ /* 0x000fc60007ffe0ff */
[----:B------:R-:W-:Y:S01]  /*0710*/  UISETP.NE.AND UP1, UPT, UR9, URZ, UPT ;  /* 0x000000ff0900728c */ /* 0x000fe2000bf25270 */
[----:B--2---:R-:W-:-:S04]  /*0720*/  FFMA R0, R19, R19, R0 ;  /* 0x0000001313007223 */ /* 0x004fc80000000000 */
[----:B---3--:R-:W-:-:S04]  /*0730*/  FFMA R0, R21, R21, R0 ;  /* 0x0000001515007223 */ /* 0x008fc80000000000 */
[----:B----4-:R-:W-:-:S04]  /*0740*/  FFMA R0, R23, R23, R0 ;  /* 0x0000001717007223 */ /* 0x010fc80000000000 */
[----:B-----5:R-:W-:-:S04]  /*0750*/  FFMA R0, R25, R25, R0 ;  /* 0x0000001919007223 */ /* 0x020fc80000000000 */
[----:B------:R-:W-:-:S04]  /*0760*/  FFMA R0, R27, R27, R0 ;  /* 0x0000001b1b007223 */ /* 0x000fc80000000000 */
        /* <DEDUP_REMOVED lines=10> */
[----:B------:R-:W-:Y:S01]  /*0810*/  FFMA R0, R18, R18, R9 ;  /* 0x0000001212007223 */ /* 0x000fe20000000009 */
[----:B------:R-:W-:Y:S06]  /*0820*/  BRA.U UP1, `(.L_x_2) ;  /* 0xfffffffd01647547 */ /* 0x000fec000b83ffff */
.L_x_1:
[----:B------:R-:W-:Y:S05]  /*0830*/  BRA.U !UP0, `(.L_x_0) ;  /* 0x0000000108d07547 */ /* 0x000fea000b800000 */
[----:B------:R-:W-:Y:S02]  /*0840*/  UISETP.GE.U32.AND UP0, UPT, UR8, 0x8, UPT ;  /* 0x000000080800788c */ /* 0x000fe4000bf06070 */
[----:B------:R-:W-:-:S04]  /*0850*/  ULOP3.LUT UR6, UR12, 0x7, URZ, 0xc0, !UPT ;  /* 0x000000070c067892 */ /* 0x000fc8000f8ec0ff */
[----:B------:R-:W-:-:S03]  /*0860*/  UISETP.NE.AND UP1, UPT, UR6, URZ, UPT ;  /* 0x000000ff0600728c */ /* 0x000fc6000bf25270 */
[----:B------:R-:W-:Y:S08]  /*0870*/  BRA.U !UP0, `(.L_x_3) ;  /* 0x0000000108507547 */ /* 0x000ff0000b800000 */
[----:B------:R-:W0:Y:S01]  /*0880*/  LDC.64 R2, c[0x0][0x380] ;  /* 0x0000e000ff027b82 */ /* 0x000e220000000a00 */
[----:B------:R-:W-:-:S05]  /*0890*/  IADD3 R9, PT, PT, R7, UR4, RZ ;  /* 0x0000000407097c10 */ /* 0x000fca000fffe0ff */
[----:B0-----:R-:W-:-:S05]  /*08a0*/  IMAD.WIDE R2, R9, 0x4, R2 ;  /* 0x0000000409027825 */ /* 0x001fca00078e0202 */
[----:B------:R-:W2:Y:S04]  /*08b0*/  LDG.E R9, desc[UR10][R2.64] ;  /* 0x0000000a02097981 */ /* 0x000ea8000c1e1900 */
[----:B------:R-:W3:Y:S04]  /*08c0*/  LDG.E R11, desc[UR10][R2.64+0x4] ;  /* 0x0000040a020b7981 */ /* 0x000ee8000c1e1900 */
[----:B------:R-:W4:Y:S04]  /*08d0*/  LDG.E R13, desc[UR10][R2.64+0x8] ;  /* 0x0000080a020d7981 */ /* 0x000f28000c1e1900 */
[----:B------:R-:W5:Y:S04]  /*08e0*/  LDG.E R15, desc[UR10][R2.64+0xc] ;  /* 0x00000c0a020f7981 */ /* 0x000f68000c1e1900 */
[----:B------:R-:W5:Y:S04]  /*08f0*/  LDG.E R17, desc[UR10][R2.64+0x10] ;  /* 0x0000100a02117981 */ /* 0x000f68000c1e1900 */
[----:B------:R-:W5:Y:S04]  /*0900*/  LDG.E R19, desc[UR10][R2.64+0x14] ;  /* 0x0000140a02137981 */ /* 0x000f68000c1e1900 */
[----:B------:R-:W5:Y:S04]  /*0910*/  LDG.E R21, desc[UR10][R2.64+0x18] ;  /* 0x0000180a02157981 */ /* 0x000f68000c1e1900 */
[----:B------:R-:W5:Y:S01]  /*0920*/  LDG.E R23, desc[UR10][R2.64+0x1c] ;  /* 0x00001c0a02177981 */ /* 0x000f62000c1e1900 */
[----:B------:R-:W-:Y:S01]  /*0930*/  UIADD3 UR4, UPT, UPT, UR4, 0x8, URZ ;  /* 0x0000000804047890 */ /* 0x000fe2000fffe0ff */
[----:B--2---:R-:W-:-:S04]  /*0940*/  FFMA R0, R9, R9, R0 ;  /* 0x0000000909007223 */ /* 0x004fc80000000000 */
[----:B---3--:R-:W-:-:S04]  /*0950*/  FFMA R0, R11, R11, R0 ;  /* 0x0000000b0b007223 */ /* 0x008fc80000000000 */
[----:B----4-:R-:W-:-:S04]  /*0960*/  FFMA R0, R13, R13, R0 ;  /* 0x0000000d0d007223 */ /* 0x010fc80000000000 */
[----:B-----5:R-:W-:-:S04]  /*0970*/  FFMA R0, R15, R15, R0 ;  /* 0x0000000f0f007223 */ /* 0x020fc80000000000 */
[----:B------:R-:W-:-:S04]  /*0980*/  FFMA R0, R17, R17, R0 ;  /* 0x0000001111007223 */ /* 0x000fc80000000000 */
[----:B------:R-:W-:-:S04]  /*0990*/  FFMA R0, R19, R19, R0 ;  /* 0x0000001313007223 */ /* 0x000fc80000000000 */
[----:B------:R-:W-:-:S04]  /*09a0*/  FFMA R0, R21, R21, R0 ;  /* 0x0000001515007223 */ /* 0x000fc80000000000 */
[----:B------:R-:W-:-:S07]  /*09b0*/  FFMA R0, R23, R23, R0 ;  /* 0x0000001717007223 */ /* 0x000fce0000000000 */
.L_x_3:
        /* <DEDUP_REMOVED lines=11> */
[----:B------:R-:W5:Y:S01]  /*0a70*/  LDG.E R15, desc[UR10][R2.64+0xc] ;  /* 0x00000c0a020f7981 */ /* 0x000f62000c1e1900 */
[----:B------:R-:W-:Y:S01]  /*0a80*/  UIADD3 UR4, UPT, UPT, UR4, 0x4, URZ ;  /* 0x0000000404047890 */ /* 0x000fe2000fffe0ff */
[----:B--2---:R-:W-:-:S04]  /*0a90*/  FFMA R0, R9, R9, R0 ;  /* 0x0000000909007223 */ /* 0x004fc80000000000 */
[----:B---3--:R-:W-:-:S04]  /*0aa0*/  FFMA R0, R11, R11, R0 ;  /* 0x0000000b0b007223 */ /* 0x008fc80000000000 */
[----:B----4-:R-:W-:-:S04]  /*0ab0*/  FFMA R0, R13, R13, R0 ;  /* 0x0000000d0d007223 */ /* 0x010fc80000000000 */
[----:B-----5:R-:W-:-:S07]  /*0ac0*/  FFMA R0, R15, R15, R0 ;  /* 0x0000000f0f007223 */ /* 0x020fce0000000000 */
.L_x_4:
[----:B------:R-:W-:Y:S05]  /*0ad0*/  BRA.U !UP1, `(.L_x_0) ;  /* 0x0000000109287547 */ /* 0x000fea000b800000 */
[----:B------:R-:W0:Y:S01]  /*0ae0*/  LDC.64 R8, c[0x0][0x380] ;  /* 0x0000e000ff087b82 */ /* 0x000e220000000a00 */
[----:B------:R-:W-:Y:S01]  /*0af0*/  IADD3 R7, PT, PT, R7, UR4, RZ ;  /* 0x0000000407077c10 */ /* 0x000fe2000fffe0ff */
[----:B------:R-:W-:-:S12]  /*0b00*/  UIADD3 UR5, UPT, UPT, -UR5, URZ, URZ ;  /* 0x000000ff05057290 */ /* 0x000fd8000fffe1ff */
.L_x_5:
[----:B0-----:R-:W-:-:S06]  /*0b10*/  IMAD.WIDE R2, R7, 0x4, R8 ;  /* 0x0000000407027825 */ /* 0x001fcc00078e0208 */
[----:B------:R-:W2:Y:S01]  /*0b20*/  LDG.E R3, desc[UR10][R2.64] ;  /* 0x0000000a02037981 */ /* 0x000ea2000c1e1900 */
[----:B------:R-:W-:Y:S01]  /*0b30*/  UIADD3 UR5, UPT, UPT, UR5, 0x1, URZ ;  /* 0x0000000105057890 */ /* 0x000fe2000fffe0ff */
[----:B------:R-:W-:-:S03]  /*0b40*/  IADD3 R7, PT, PT, R7, 0x1, RZ ;  /* 0x0000000107077810 */ /* 0x000fc60007ffe0ff */
[----:B------:R-:W-:Y:S01]  /*0b50*/  UISETP.NE.AND UP0, UPT, UR5, URZ, UPT ;  /* 0x000000ff0500728c */ /* 0x000fe2000bf05270 */
[----:B--2---:R-:W-:-:S08]  /*0b60*/  FFMA R0, R3, R3, R0 ;  /* 0x0000000303007223 */ /* 0x004fd00000000000 */
[----:B------:R-:W-:Y:S05]  /*0b70*/  BRA.U UP0, `(.L_x_5) ;  /* 0xfffffffd00e47547 */ /* 0x000fea000b83ffff */
.L_x_0:
[----:B------:R-:W0:Y:S01]  /*0b80*/  LDC.64 R2, c[0x0][0x388] ;  /* 0x0000e200ff027b82 */ /* 0x000e220000000a00 */
[----:B------:R-:W-:-:S04]  /*0b90*/  IMAD R4, R4, R5, R6 ;  /* 0x0000000504047224 */ /* 0x000fc800078e0206 */
[----:B------:R-:W-:-:S04]  /*0ba0*/  IMAD R5, R4, UR12, RZ ;  /* 0x0000000c04057c24 */ /* 0x000fc8000f8e02ff */
[----:B0-----:R-:W-:-:S05]  /*0bb0*/  IMAD.WIDE R2, R5, 0x4, R2 ;  /* 0x0000000405027825 */ /* 0x001fca00078e0202 */
[----:B------:R-:W-:Y:S01]  /*0bc0*/  STG.E desc[UR10][R2.64], R0 ;  /* 0x0000000002007986 */ /* 0x000fe2000c10190a */
[----:B------:R-:W-:Y:S05]  /*0bd0*/  EXIT ;  /* 0x000000000000794d */ /* 0x000fea0003800000 */
.L_x_6:
[----:B------:R-:W-:-:S00]  /*0be0*/  BRA `(.L_x_6) ;  /* 0xfffffffc00fc7947 */ /* 0x000fc0000383ffff */
[----:B------:R-:W-:-:S00]  /*0bf0*/  NOP ;  /* 0x0000000000007918 */ /* 0x000fc00000000000 */
        /* <DEDUP_REMOVED lines=8> */
.L_x_14:


//--------------------- .text._Z13matmul_kernelPKfS0_Pfiii --------------------------
	.section	.text._Z13matmul_kernelPKfS0_Pfiii,"ax",@progbits
	.align	128
        .global         _Z13matmul_kernelPKfS0_Pfiii
        .type           _Z13matmul_kernelPKfS0_Pfiii,@function
        .size           _Z13matmul_kernelPKfS0_Pfiii,(.L_x_15 - _Z13matmul_kernelPKfS0_Pfiii)
        .other          _Z13matmul_kernelPKfS0_Pfiii,@"STO_CUDA_ENTRY STV_DEFAULT"
_Z13matmul_kernelPKfS0_Pfiii:
.text._Z13matmul_kernelPKfS0_Pfiii:
[----:B------:R-:W-:Y:S01]  /*0000*/  LDC R1, c[0x0][0x37c] ;  /* 0x0000df00ff017b82 */ /* 0x000fe20000000800 */
[----:B------:R-:W0:Y:S07]  /*0010*/  S2R R3, SR_TID.X ;  /* 0x0000000000037919 */ /* 0x000e2e0000002100 */
[----:B------:R-:W1:Y:S01]  /*0020*/  LDC R7, c[0x0][0x364] ;  /* 0x0000d900ff077b82 */ /* 0x000e620000000800 */
[----:B------:R-:W2:Y:S01]  /*0030*/  LDCU UR11, c[0x0][0x3a0] ;  /* 0x00007400ff0b77ac */ /* 0x000ea20008000800 */
[----:B------:R-:W1:Y:S01]  /*0040*/  S2R R2, SR_TID.Y ;  /* 0x0000000000027919 */ /* 0x000e620000002200 */
[----:B------:R-:W3:Y:S05]  /*0050*/  LDCU UR6, c[0x0][0x398] ;  /* 0x00007300ff0677ac */ /* 0x000eea0008000800 */
[----:B------:R-:W0:Y:S08]  /*0060*/  S2UR UR5, SR_CTAID.X ;  /* 0x00000000000579c3 */ /* 0x000e300000002500 */
[----:B------:R-:W0:Y:S08]  /*0070*/  LDC R0, c[0x0][0x360] ;  /* 0x0000d800ff007b82 */ /* 0x000e300000000800 */
[----:B------:R-:W1:Y:S01]  /*0080*/  S2UR UR4, SR_CTAID.Y ;  /* 0x00000000000479c3 */ /* 0x000e620000002600 */
[----:B0-----:R-:W-:-:S05]  /*0090*/  IMAD R0, R0, UR5, R3 ;  /* 0x0000000500007c24 */ /* 0x001fca000f8e0203 */
[----:B--2---:R-:W-:Y:S01]  /*00a0*/  ISETP.GE.AND P0, PT, R0, UR11, PT ;  /* 0x0000000b00007c0c */ /* 0x004fe2000bf06270 */
[----:B-1----:R-:W-:-:S05]  /*00b0*/  IMAD R7, R7, UR4, R2 ;  /* 0x0000000407077c24 */ /* 0x002fca000f8e0202 */
[----:B---3--:R-:W-:-:S13]  /*00c0*/  ISETP.GE.OR P0, PT, R7, UR6, P0 ;  /* 0x0000000607007c0c */ /* 0x008fda0008706670 */
[----:B------:R-:W-:Y:S05]  /*00d0*/  @P0 EXIT ;  /* 0x000000000000094d */ /* 0x000fea0003800000 */
[----:B------:R-:W0:Y:S01]  /*00e0*/  LDCU UR7, c[0x0][0x39c] ;  /* 0x00007380ff0777ac */ /* 0x000e220008000800 */
[----:B------:R-:W-:Y:S01]  /*00f0*/  HFMA2 R14, -RZ, RZ, 0, 0 ;  /* 0x00000000ff0e7431 */ /* 0x000fe200000001ff */
[----:B------:R-:W1:Y:S01]  /*0100*/  LDCU.64 UR12, c[0x0][0x358] ;  /* 0x00006b00ff0c77ac */ /* 0x000e620008000a00 */
[----:B0-----:R-:W-:-:S09]  /*0110*/  UISETP.GE.AND UP0, UPT, UR7, 0x1, UPT ;  /* 0x000000010700788c */ /* 0x001fd2000bf06270 */
[----:B-1----:R-:W-:Y:S05]  /*0120*/  BRA.U !UP0, `(.L_x_7) ;  /* 0x00000009089c7547 */ /* 0x002fea000b800000 */
[----:B------:R-:W-:Y:S02]  /*0130*/  UISETP.GE.U32.AND UP1, UPT, UR7, 0x10, UPT ;  /* 0x000000100700788c */ /* 0x000fe4000bf26070 */
[----:B------:R-:W-:Y:S01]  /*0140*/  IMAD R8, R7, UR7, RZ ;  /* 0x0000000707087c24 */ /* 0x000fe2000f8e02ff */
[----:B------:R-:W-:Y:S02]  /*0150*/  ULOP3.LUT UR10, UR7, 0xf, URZ, 0xc0, !UPT ;  /* 0x0000000f070a7892 */ /* 0x000fe4000f8ec0ff */
[----:B------:R-:W-:Y:S01]  /*0160*/  IMAD R9, R0, UR7, RZ ;  /* 0x0000000700097c24 */ /* 0x000fe2000f8e02ff */
[----:B------:R-:W-:Y:S01]  /*0170*/  MOV R14, RZ ;  /* 0x000000ff000e7202 */ /* 0x000fe20000000f00 */
[----:B------:R-:W-:Y:S01]  /*0180*/  UMOV UR4, URZ ;  /* 0x000000ff00047c82 */ /* 0x000fe20008000000 */
[----:B------:R-:W-:Y:S01]  /*0190*/  UISETP.NE.AND UP0, UPT, UR10, URZ, UPT ;  /* 0x000000ff0a00728c */ /* 0x000fe2000bf05270 */
[----:B------:R-:W-:Y:S10]  /*01a0*/  BRA.U !UP1, `(.L_x_8) ;  /* 0x0000000509107547 */ /* 0x000ff4000b800000 */
[----:B------:R-:W0:Y:S01]  /*01b0*/  LDC.64 R2, c[0x0][0x380] ;  /* 0x0000e000ff027b82 */ /* 0x000e220000000a00 */
[----:B------:R-:W1:Y:S01]  /*01c0*/  LDCU.64 UR8, c[0x0][0x388] ;  /* 0x00007100ff0877ac */ /* 0x000e620008000a00 */
[----:B------:R-:W-:Y:S02]  /*01d0*/  MOV R14, RZ ;  /* 0x000000ff000e7202 */ /* 0x000fe40000000f00 */
[----:B------:R-:W-:Y:S01]  /*01e0*/  MOV R6, R9 ;  /* 0x0000000900067202 */ /* 0x000fe20000000f00 */
[----:B------:R-:W-:Y:S02]  /*01f0*/  ULOP3.LUT UR4, UR7, 0x7ffffff0, URZ, 0xc0, !UPT ;  /* 0x7ffffff007047892 */ /* 0x000fe4000f8ec0ff */
[----:B-1----:R-:W-:Y:S02]  /*0200*/  UIADD3 UR5, UP1, UPT, UR8, 0x20, URZ ;  /* 0x0000002008057890 */ /* 0x002fe4000ff3e0ff */
[----:B------:R-:W-:Y:S02]  /*0210*/  UIADD3 UR8, UPT, UPT, -UR4, URZ, URZ ;  /* 0x000000ff04087290 */ /* 0x000fe4000fffe1ff */
[----:B------:R-:W-:Y:S01]  /*0220*/  UIADD3.X UR6, UPT, UPT, URZ, UR9, URZ, UP1, !UPT ;  /* 0x00000009ff067290 */ /* 0x000fe20008ffe4ff */
[----:B0-----:R-:W-:-:S03]  /*0230*/  IMAD.WIDE.U32 R2, R8, 0x4, R2 ;  /* 0x0000000408027825 */ /* 0x001fc600078e0002 */
[----:B------:R-:W-:-:S04]  /*0240*/  IADD3 R4, P0, PT, R2, 0x20, RZ ;  /* 0x0000002002047810 */ /* 0x000fc80007f1e0ff */
[----:B------:R-:W-:-:S09]  /*0250*/  IADD3.X R5, PT, PT, RZ, R3, RZ, P0, !PT ;  /* 0x00000003ff057210 */ /* 0x000fd200007fe4ff */
.L_x_9:
[----:B------:R-:W-:Y:S01]  /*0260*/  MOV R2, UR5 ;  /* 0x0000000500027c02 */ /* 0x000fe20008000f00 */
[----:B------:R-:W2:Y:S01]  /*0270*/  LDG.E R15, desc[UR12][R4.64+-0x20] ;  /* 0xffffe00c040f7981 */ /* 0x000ea2000c1e1900 */
[----:B------:R-:W-:-:S03]  /*0280*/  MOV R3, UR6 ;  /* 0x0000000600037c02 */ /* 0x000fc60008000f00 */
[----:B------:R-:W3:Y:S01]  /*0290*/  LDG.E R17, desc[UR12][R4.64+-0x1c] ;  /* 0xffffe40c04117981 */ /* 0x000ee2000c1e1900 */
[----:B------:R-:W-:-:S03]  /*02a0*/  IMAD.WIDE R2, R6, 0x4, R2 ;  /* 0x0000000406027825 */ /* 0x000fc600078e0202 */
[----:B------:R-:W4:Y:S04]  /*02b0*/  LDG.E R19, desc[UR12][R4.64+-0x18] ;  /* 0xffffe80c04137981 */ /* 0x000f28000c1e1900 */
        /* <DEDUP_REMOVED lines=13> */
[----:B--2---:R-:W-:-:S03]  /*0390*/  FFMA R16, R15, R16, R14 ;  /* 0x000000100f107223 */ /* 0x004fc6000000000e */
[----:B------:R-:W2:Y:S01]  /*03a0*/  LDG.E R15, desc[UR12][R4.64+-0x4] ;  /* 0xfffffc0c040f7981 */ /* 0x000ea2000c1e1900 */
[----:B---3--:R-:W-:-:S03]  /*03b0*/  FFMA R24, R17, R24, R16 ;  /* 0x0000001811187223 */ /* 0x008fc60000000010 */
[----:B------:R-:W2:Y:S01]  /*03c0*/  LDG.E R14, desc[UR12][R2.64+-0x4] ;  /* 0xfffffc0c020e7981 */ /* 0x000ea2000c1e1900 */
[----:B----4-:R-:W-:-:S03]  /*03d0*/  FFMA R25, R19, R18, R24 ;  /* 0x0000001213197223 */ /* 0x010fc60000000018 */
[----:B------:R-:W3:Y:S04]  /*03e0*/  LDG.E R16, desc[UR12][R4.64] ;  /* 0x0000000c04107981 */ /* 0x000ee8000c1e1900 */
[----:B------:R-:W3:Y:S01]  /*03f0*/  LDG.E R17, desc[UR12][R2.64] ;  /* 0x0000000c02117981 */ /* 0x000ee2000c1e1900 */
[----:B-----5:R-:W-:-:S03]  /*0400*/  FFMA R25, R20, R21, R25 ;  /* 0x0000001514197223 */ /* 0x020fc60000000019 */
[----:B------:R-:W4:Y:S04]  /*0410*/  LDG.E R18, desc[UR12][R4.64+0x4] ;  /* 0x0000040c04127981 */ /* 0x000f28000c1e1900 */
[----:B------:R-:W4:Y:S01]  /*0420*/  LDG.E R19, desc[UR12][R2.64+0x4] ;  /* 0x0000040c02137981 */ /* 0x000f22000c1e1900 */
[----:B------:R-:W-:-:S03]  /*0430*/  FFMA R25, R22, R23, R25 ;  /* 0x0000001716197223 */ /* 0x000fc60000000019 */
[----:B------:R-:W5:Y:S04]  /*0440*/  LDG.E R20, desc[UR12][R4.64+0x8] ;  /* 0x0000080c04147981 */ /* 0x000f68000c1e1900 */
[----:B------:R-:W5:Y:S01]  /*0450*/  LDG.E R21, desc[UR12][R2.64+0x8] ;  /* 0x0000080c02157981 */ /* 0x000f62000c1e1900 */
[----:B------:R-:W-:-:S03]  /*0460*/  FFMA R25, R10, R11, R25 ;  /* 0x0000000b0a197223 */ /* 0x000fc60000000019 */
[----:B------:R-:W5:Y:S04]  /*0470*/  LDG.E R22, desc[UR12][R4.64+0xc] ;  /* 0x00000c0c04167981 */ /* 0x000f68000c1e1900 */
[----:B------:R-:W5:Y:S04]  /*0480*/  LDG.E R23, desc[UR12][R2.64+0xc] ;  /* 0x00000c0c02177981 */ /* 0x000f68000c1e1900 */
[----:B------:R-:W5:Y:S01]  /*0490*/  LDG.E R10, desc[UR12][R4.64+0x10] ;  /* 0x0000100c040a7981 */ /* 0x000f62000c1e1900 */
[----:B------:R-:W-:-:S03]  /*04a0*/  FFMA R28, R12, R13, R25 ;  /* 0x0000000d0c1c7223 */ /* 0x000fc60000000019 */
[----:B------:R-:W5:Y:S04]  /*04b0*/  LDG.E R11, desc[UR12][R2.64+0x10] ;  /* 0x0000100c020b7981 */ /* 0x000f68000c1e1900 */
[----:B------:R-:W5:Y:S04]  /*04c0*/  LDG.E R24, desc[UR12][R4.64+0x14] ;  /* 0x0000140c04187981 */ /* 0x000f68000c1e1900 */
[----:B------:R-:W5:Y:S04]  /*04d0*/  LDG.E R25, desc[UR12][R2.64+0x14] ;  /* 0x0000140c02197981 */ /* 0x000f68000c1e1900 */
[----:B------:R0:W5:Y:S04]  /*04e0*/  LDG.E R13, desc[UR12][R4.64+0x18] ;  /* 0x0000180c040d7981 */ /* 0x000168000c1e1900 */
[----:B------:R-:W5:Y:S01]  /*04f0*/  LDG.E R12, desc[UR12][R2.64+0x18] ;  /* 0x0000180c020c7981 */ /* 0x000f62000c1e1900 */
[----:B------:R-:W-:-:S04]  /*0500*/  UIADD3 UR8, UPT, UPT, UR8, 0x10, URZ ;  /* 0x0000001008087890 */ /* 0x000fc8000fffe0ff */
[----:B------:R-:W-:Y:S01]  /*0510*/  UISETP.NE.AND UP1, UPT, UR8, URZ, UPT ;  /* 0x000000ff0800728c */ /* 0x000fe2000bf25270 */
[----:B0-----:R-:W-:Y:S02]  /*0520*/  IADD3 R4, P0, PT, R4, 0x40, RZ ;  /* 0x0000004004047810 */ /* 0x001fe40007f1e0ff */
[----:B------:R-:W-:Y:S02]  /*0530*/  IADD3 R6, PT, PT, R6, 0x10, RZ ;  /* 0x0000001006067810 */ /* 0x000fe40007ffe0ff */
[----:B------:R-:W-:Y:S01]  /*0540*/  IADD3.X R5, PT, PT, RZ, R5, RZ, P0, !PT ;  /* 0x00000005ff057210 */ /* 0x000fe200007fe4ff */
        /* <DEDUP_REMOVED lines=8> */
[----:B------:R-:W-:Y:S01]  /*05d0*/  FFMA R14, R26, R27, R13 ;  /* 0x0000001b1a0e7223 */ /* 0x000fe2000000000d */
[----:B------:R-:W-:Y:S06]  /*05e0*/  BRA.U UP1, `(.L_x_9) ;  /* 0xfffffffd011c7547 */ /* 0x000fec000b83ffff */
.L_x_8:
[----:B------:R-:W-:Y:S05]  /*05f0*/  BRA.U !UP0, `(.L_x_7) ;  /* 0x0000000508687547 */ /* 0x000fea000b800000 */
[----:B------:R-:W-:Y:S02]  /*0600*/  UISETP.GE.U32.AND UP0, UPT, UR10, 0x8, UPT ;  /* 0x000000080a00788c */ /* 0x000fe4000bf06070 */
[----:B------:R-:W-:-:S04]  /*0610*/  ULOP3.LUT UR6, UR7, 0x7, URZ, 0xc0, !UPT ;  /* 0x0000000707067892 */ /* 0x000fc8000f8ec0ff */
[----:B------:R-:W-:-:S03]  /*0620*/  UISETP.NE.AND UP1, UPT, UR6, URZ, UPT ;  /* 0x000000ff0600728c */ /* 0x000fc6000bf25270 */
[----:B------:R-:W-:Y:S08]  /*0630*/  BRA.U !UP0, `(.L_x_10) ;  /* 0x0000000108907547 */ /* 0x000ff0000b800000 */
[----:B------:R-:W0:Y:S01]  /*0640*/  LDC.64 R10, c[0x0][0x380] ;  /* 0x0000e000ff0a7b82 */ /* 0x000e220000000a00 */
[----:B------:R-:W1:Y:S01]  /*0650*/  LDCU.64 UR8, c[0x0][0x380] ;  /* 0x00007000ff0877ac */ /* 0x000e620008000a00 */
[C---:B------:R-:W-:Y:S02]  /*0660*/  IADD3 R3, PT, PT, R8.reuse, UR4, RZ ;  /* 0x0000000408037c10 */ /* 0x040fe4000fffe0ff */
[----:B------:R-:W-:Y:S02]  /*0670*/  IADD3 R6, P0, PT, R8, UR4, RZ ;  /* 0x0000000408067c10 */ /* 0x000fe4000ff1e0ff */
[----:B------:R-:W-:Y:S02]  /*0680*/  IADD3 R13, PT, PT, R9, UR4, RZ ;  /* 0x00000004090d7c10 */ /* 0x000fe4000fffe0ff */
[----:B------:R-:W2:Y:S01]  /*0690*/  LDC.64 R4, c[0x0][0x388] ;  /* 0x0000e200ff047b82 */ /* 0x000ea20000000a00 */
[----:B0-----:R-:W-:Y:S01]  /*06a0*/  IMAD.WIDE.U32 R10, R3, 0x4, R10 ;  /* 0x00000004030a7825 */ /* 0x001fe200078e000a */
[----:B------:R-:W-:-:S02]  /*06b0*/  IADD3.X R3, PT, PT, RZ, RZ, RZ, P0, !PT ;  /* 0x000000ffff037210 */ /* 0x000fc400007fe4ff */
[C---:B-1----:R-:W-:Y:S02]  /*06c0*/  LEA R2, P0, R6.reuse, UR8, 0x2 ;  /* 0x0000000806027c11 */ /* 0x042fe4000f8010ff */
[----:B------:R-:W3:Y:S02]  /*06d0*/  LDG.E R15, desc[UR12][R10.64] ;  /* 0x0000000c0a0f7981 */ /* 0x000ee4000c1e1900 */
[----:B------:R-:W-:Y:S01]  /*06e0*/  LEA.HI.X R3, R6, UR9, R3, 0x2, P0 ;  /* 0x0000000906037c11 */ /* 0x000fe200080f1403 */
[----:B--2---:R-:W-:-:S04]  /*06f0*/  IMAD.WIDE R4, R13, 0x4, R4 ;  /* 0x000000040d047825 */ /* 0x004fc800078e0204 */
[----:B------:R-:W2:Y:S04]  /*0700*/  LDG.E R18, desc[UR12][R2.64+0x4] ;  /* 0x0000040c02127981 */ /* 0x000ea8000c1e1900 */
[----:B------:R-:W3:Y:S04]  /*0710*/  LDG.E R16, desc[UR12][R4.64] ;  /* 0x0000000c04107981 */ /* 0x000ee8000c1e1900 */
[----:B------:R-:W2:Y:S04]  /*0720*/  LDG.E R17, desc[UR12][R4.64+0x4] ;  /* 0x0000040c04117981 */ /* 0x000ea8000c1e1900 */
[----:B------:R-:W4:Y:S04]  /*0730*/  LDG.E R19, desc[UR12][R4.64+0x8] ;  /* 0x0000080c04137981 */ /* 0x000f28000c1e1900 */
        /* <DEDUP_REMOVED lines=12> */
[----:B---3--:R-:W-:-:S04]  /*0800*/  FFMA R15, R15, R16, R14 ;  /* 0x000000100f0f7223 */ /* 0x008fc8000000000e */
[----:B--2---:R-:W-:-:S04]  /*0810*/  FFMA R15, R18, R17, R15 ;  /* 0x00000011120f7223 */ /* 0x004fc8000000000f */
[----:B----4-:R-:W-:-:S04]  /*0820*/  FFMA R15, R20, R19, R15 ;  /* 0x00000013140f7223 */ /* 0x010fc8000000000f */
[----:B-----5:R-:W-:-:S04]  /*0830*/  FFMA R15, R22, R21, R15 ;  /* 0x00000015160f7223 */ /* 0x020fc8000000000f */
[----:B------:R-:W-:-:S04]  /*0840*/  FFMA R15, R24, R23, R15 ;  /* 0x00000017180f7223 */ /* 0x000fc8000000000f */
[----:B------:R-:W-:-:S04]  /*0850*/  FFMA R13, R12, R13, R15 ;  /* 0x0000000d0c0d7223 */ /* 0x000fc8000000000f */
[----:B------:R-:W-:-:S04]  /*0860*/  FFMA R11, R6, R11, R13 ;  /* 0x0000000b060b7223 */ /* 0x000fc8000000000d */
[----:B------:R-:W-:-:S07]  /*0870*/  FFMA R14, R10, R25, R11 ;  /* 0x000000190a0e7223 */ /* 0x000fce000000000b */
.L_x_10:
        /* <DEDUP_REMOVED lines=13> */
[----:B-1----:R-:W-:-:S03]  /*0950*/  LEA R2, P0, R6, UR6, 0x2 ;  /* 0x0000000606027c11 */ /* 0x002fc6000f8010ff */
[----:B------:R-:W3:Y:S01]  /*0960*/  LDG.E R11, desc[UR12][R10.64] ;  /* 0x0000000c0a0b7981 */ /* 0x000ee2000c1e1900 */
        /* <DEDUP_REMOVED lines=8> */
[----:B------:R-:W5:Y:S01]  /*09f0*/  LDG.E R18, desc[UR12][R4.64+0xc] ;  /* 0x00000c0c04127981 */ /* 0x000f62000c1e1900 */
[----:B------:R-:W-:Y:S01]  /*0a00*/  UIADD3 UR4, UPT, UPT, UR4, 0x4, URZ ;  /* 0x0000000404047890 */ /* 0x000fe2000fffe0ff */
[----:B---3--:R-:W-:-:S04]  /*0a10*/  FFMA R6, R11, R6, R14 ;  /* 0x000000060b067223 */ /* 0x008fc8000000000e */
[----:B--2---:R-:W-:-:S04]  /*0a20*/  FFMA R6, R13, R12, R6 ;  /* 0x0000000c0d067223 */ /* 0x004fc80000000006 */
[----:B----4-:R-:W-:-:S04]  /*0a30*/  FFMA R6, R15, R16, R6 ;  /* 0x000000100f067223 */ /* 0x010fc80000000006 */
[----:B-----5:R-:W-:-:S07]  /*0a40*/  FFMA R14, R17, R18, R6 ;  /* 0x00000012110e7223 */ /* 0x020fce0000000006 */
.L_x_11:
[----:B------:R-:W-:Y:S05]  /*0a50*/  BRA.U !UP1, `(.L_x_7) ;  /* 0x0000000109507547 */ /* 0x000fea000b800000 */
[----:B------:R-:W0:Y:S01]  /*0a60*/  LDC.64 R4, c[0x0][0x380] ;  /* 0x0000e000ff047b82 */ /* 0x000e220000000a00 */
[----:B------:R-:W-:Y:S01]  /*0a70*/  IADD3 R11, PT, PT, R8, UR4, RZ ;  /* 0x00000004080b7c10 */ /* 0x000fe2000fffe0ff */
[----:B------:R-:W-:-:S06]  /*0a80*/  UIADD3 UR5, UPT, UPT, -UR5, URZ, URZ ;  /* 0x000000ff05057290 */ /* 0x000fcc000fffe1ff */
[----:B------:R-:W1:Y:S01]  /*0a90*/  LDC.64 R2, c[0x0][0x388] ;  /* 0x0000e200ff027b82 */ /* 0x000e620000000a00 */
[----:B0-----:R-:W-:Y:S01]  /*0aa0*/  IMAD.WIDE.U32 R4, R11, 0x4, R4 ;  /* 0x000000040b047825 */ /* 0x001fe200078e0004 */
[----:B------:R-:W-:Y:S02]  /*0ab0*/  IADD3 R11, PT, PT, R9, UR4, RZ ;  /* 0x00000004090b7c10 */ /* 0x000fe4000fffe0ff */
[----:B------:R-:W-:Y:S02]  /*0ac0*/  MOV R6, R4 ;  /* 0x0000000400067202 */ /* 0x000fe40000000f00 */
[----:B------:R-:W-:-:S07]  /*0ad0*/  MOV R13, R5 ;  /* 0x00000005000d7202 */ /* 0x000fce0000000f00 */
.L_x_12:
[----:B-1----:R-:W-:Y:S01]  /*0ae0*/  IMAD.WIDE R4, R11, 0x4, R2 ;  /* 0x000000040b047825 */ /* 0x002fe200078e0202 */
[----:B------:R-:W-:Y:S02]  /*0af0*/  MOV R9, R13 ;  /* 0x0000000d00097202 */ /* 0x000fe40000000f00 */
[----:B------:R-:W-:-:S03]  /*0b00*/  MOV R8, R6 ;  /* 0x0000000600087202 */ /* 0x000fc60000000f00 */
[----:B------:R-:W2:Y:S04]  /*0b10*/  LDG.E R4, desc[UR12][R4.64] ;  /* 0x0000000c04047981 */ /* 0x000ea8000c1e1900 */
[----:B------:R-:W2:Y:S01]  /*0b20*/  LDG.E R9, desc[UR12][R8.64] ;  /* 0x0000000c08097981 */ /* 0x000ea2000c1e1900 */
[----:B------:R-:W-:Y:S01]  /*0b30*/  UIADD3 UR5, UPT, UPT, UR5, 0x1, URZ ;  /* 0x0000000105057890 */ /* 0x000fe2000fffe0ff */
[----:B------:R-:W-:Y:S02]  /*0b40*/  IADD3 R6, P0, PT, R6, 0x4, RZ ;  /* 0x0000000406067810 */ /* 0x000fe40007f1e0ff */
[----:B------:R-:W-:Y:S01]  /*0b50*/  IADD3 R11, PT, PT, R11, 0x1, RZ ;  /* 0x000000010b0b7810 */ /* 0x000fe20007ffe0ff */
[----:B------:R-:W-:Y:S01]  /*0b60*/  UISETP.NE.AND UP0, UPT, UR5, URZ, UPT ;  /* 0x000000ff0500728c */ /* 0x000fe2000bf05270 */
[----:B------:R-:W-:Y:S01]  /*0b70*/  IADD3.X R13, PT, PT, RZ, R13, RZ, P0, !PT ;  /* 0x0000000dff0d7210 */ /* 0x000fe200007fe4ff */
[----:B--2---:R-:W-:-:S07]  /*0b80*/  FFMA R14, R9, R4, R14 ;  /* 0x00000004090e7223 */ /* 0x004fce000000000e */
[----:B------:R-:W-:Y:S05]  /*0b90*/  BRA.U UP0, `(.L_x_12) ;  /* 0xfffffffd00d07547 */ /* 0x000fea000b83ffff */
.L_x_7:
[----:B------:R-:W0:Y:S01]  /*0ba0*/  LDC.64 R2, c[0x0][0x390] ;  /* 0x0000e400ff027b82 */ /* 0x000e220000000a00 */
[----:B------:R-:W-:-:S04]  /*0bb0*/  IMAD R7, R7, UR11, R0 ;  /* 0x0000000b07077c24 */ /* 0x000fc8000f8e0200 */
[----:B0-----:R-:W-:-:S05]  /*0bc0*/  IMAD.WIDE R2, R7, 0x4, R2 ;  /* 0x0000000407027825 */ /* 0x001fca00078e0202 */
[----:B------:R-:W-:Y:S01]  /*0bd0*/  STG.E desc[UR12][R2.64], R14 ;  /* 0x0000000e02007986 */ /* 0x000fe2000c10190c */
[----:B------:R-:W-:Y:S05]  /*0be0*/  EXIT ;  /* 0x000000000000794d */ /* 0x000fea0003800000 */
.L_x_13:
        /* <DEDUP_REMOVED lines=9> */
.L_x_15:


//--------------------- .nv.shared.reserved.0     --------------------------
	.section	.nv.shared.reserved.0,"aw",@nobits
	.weak		__nv_reservedSMEM_offset_0_alias
	.size		__nv_reservedSMEM_offset_0_alias, 0, 64
	.other		__nv_reservedSMEM_offset_0_alias,@"STO_CUDA_RESERVED_SHARED STV_DEFAULT"
__nv_reservedSMEM_offset_0_alias:
	.zero		0
	.zero		64


//--------------------- .nv.constant0._Z23swin_transformer_kernelPKfPfiiiii --------------------------
	.section	.nv.constant0._Z23swin_transformer_kernelPKfPfiiiii,"a",@progbits
	.sectionflags	@""
	.align	4
.nv.constant0._Z23swin_transformer_kernelPKfPfiiiii:
	.zero		932


//--------------------- .nv.constant0._Z13matmul_kernelPKfS0_Pfiii --------------------------
	.section	.nv.constant0._Z13matmul_kernelPKfS0_Pfiii,"a",@progbits
	.sectionflags	@""
	.align	4
.nv.constant0._Z13matmul_kernelPKfS0_Pfiii:
	.zero		932


//--------------------- SYMBOLS --------------------------

	.type		.nv.reservedSmem.offset0,@object
	.size		.nv.reservedSmem.offset0,0x4
